//
// Generated by NVIDIA NVVM Compiler
//
// Compiler Build ID: CL-36424714
// Cuda compilation tools, release 13.0, V13.0.88
// Based on NVVM 20.0.0
//

.version 9.0
.target sm_100
.address_size 64

	// .globl	_Z8negativoPcS_ii

.visible .entry _Z8negativoPcS_ii(
	.param .u64 .ptr .align 1 _Z8negativoPcS_ii_param_0,
	.param .u64 .ptr .align 1 _Z8negativoPcS_ii_param_1,
	.param .u32 _Z8negativoPcS_ii_param_2,
	.param .u32 _Z8negativoPcS_ii_param_3
)
{
	.reg .pred 	%p<10>;
	.reg .b16 	%rs<59>;
	.reg .b32 	%r<36>;
	.reg .b64 	%rd<19>;

	ld.param.u64 	%rd5, [_Z8negativoPcS_ii_param_0];
	ld.param.u64 	%rd6, [_Z8negativoPcS_ii_param_1];
	ld.param.u32 	%r22, [_Z8negativoPcS_ii_param_3];
	cvta.to.global.u64 	%rd1, %rd6;
	cvta.to.global.u64 	%rd2, %rd5;
	setp.lt.s32 	%p1, %r22, 1;
	@%p1 bra 	$L__BB0_13;
	mov.u32 	%r24, %tid.x;
	mov.u32 	%r25, %ctaid.x;
	add.s32 	%r26, %r25, %r24;
	mul.lo.s32 	%r1, %r22, %r26;
	and.b32  	%r2, %r22, 15;
	setp.lt.u32 	%p2, %r22, 16;
	mov.b32 	%r32, 0;
	@%p2 bra 	$L__BB0_4;
	and.b32  	%r32, %r22, 2147483632;
	neg.s32 	%r30, %r32;
	add.s64 	%rd3, %rd2, 7;
	add.s64 	%rd4, %rd1, 7;
	mov.u32 	%r29, %r1;
$L__BB0_3:
	.pragma "nounroll";
	cvt.s64.s32 	%rd7, %r29;
	add.s64 	%rd8, %rd3, %rd7;
	add.s64 	%rd9, %rd4, %rd7;
	ld.global.u8 	%rs1, [%rd8+-7];
	not.b16 	%rs2, %rs1;
	st.global.u8 	[%rd9+-7], %rs2;
	ld.global.u8 	%rs3, [%rd8+-6];
	not.b16 	%rs4, %rs3;
	st.global.u8 	[%rd9+-6], %rs4;
	ld.global.u8 	%rs5, [%rd8+-5];
	not.b16 	%rs6, %rs5;
	st.global.u8 	[%rd9+-5], %rs6;
	ld.global.u8 	%rs7, [%rd8+-4];
	not.b16 	%rs8, %rs7;
	st.global.u8 	[%rd9+-4], %rs8;
	ld.global.u8 	%rs9, [%rd8+-3];
	not.b16 	%rs10, %rs9;
	st.global.u8 	[%rd9+-3], %rs10;
	ld.global.u8 	%rs11, [%rd8+-2];
	not.b16 	%rs12, %rs11;
	st.global.u8 	[%rd9+-2], %rs12;
	ld.global.u8 	%rs13, [%rd8+-1];
	not.b16 	%rs14, %rs13;
	st.global.u8 	[%rd9+-1], %rs14;
	ld.global.u8 	%rs15, [%rd8];
	not.b16 	%rs16, %rs15;
	st.global.u8 	[%rd9], %rs16;
	ld.global.u8 	%rs17, [%rd8+1];
	not.b16 	%rs18, %rs17;
	st.global.u8 	[%rd9+1], %rs18;
	ld.global.u8 	%rs19, [%rd8+2];
	not.b16 	%rs20, %rs19;
	st.global.u8 	[%rd9+2], %rs20;
	ld.global.u8 	%rs21, [%rd8+3];
	not.b16 	%rs22, %rs21;
	st.global.u8 	[%rd9+3], %rs22;
	ld.global.u8 	%rs23, [%rd8+4];
	not.b16 	%rs24, %rs23;
	st.global.u8 	[%rd9+4], %rs24;
	ld.global.u8 	%rs25, [%rd8+5];
	not.b16 	%rs26, %rs25;
	st.global.u8 	[%rd9+5], %rs26;
	ld.global.u8 	%rs27, [%rd8+6];
	not.b16 	%rs28, %rs27;
	st.global.u8 	[%rd9+6], %rs28;
	ld.global.u8 	%rs29, [%rd8+7];
	not.b16 	%rs30, %rs29;
	st.global.u8 	[%rd9+7], %rs30;
	ld.global.u8 	%rs31, [%rd8+8];
	not.b16 	%rs32, %rs31;
	st.global.u8 	[%rd9+8], %rs32;
	add.s32 	%r30, %r30, 16;
	add.s32 	%r29, %r29, 16;
	setp.ne.s32 	%p3, %r30, 0;
	@%p3 bra 	$L__BB0_3;
$L__BB0_4:
	setp.eq.s32 	%p4, %r2, 0;
	@%p4 bra 	$L__BB0_13;
	and.b32  	%r10, %r22, 7;
	setp.lt.u32 	%p5, %r2, 8;
	@%p5 bra 	$L__BB0_7;
	add.s32 	%r27, %r32, %r1;
	cvt.s64.s32 	%rd10, %r27;
	add.s64 	%rd11, %rd2, %rd10;
	ld.global.u8 	%rs33, [%rd11];
	not.b16 	%rs34, %rs33;
	add.s64 	%rd12, %rd1, %rd10;
	st.global.u8 	[%rd12], %rs34;
	ld.global.u8 	%rs35, [%rd11+1];
	not.b16 	%rs36, %rs35;
	st.global.u8 	[%rd12+1], %rs36;
	ld.global.u8 	%rs37, [%rd11+2];
	not.b16 	%rs38, %rs37;
	st.global.u8 	[%rd12+2], %rs38;
	ld.global.u8 	%rs39, [%rd11+3];
	not.b16 	%rs40, %rs39;
	st.global.u8 	[%rd12+3], %rs40;
	ld.global.u8 	%rs41, [%rd11+4];
	not.b16 	%rs42, %rs41;
	st.global.u8 	[%rd12+4], %rs42;
	ld.global.u8 	%rs43, [%rd11+5];
	not.b16 	%rs44, %rs43;
	st.global.u8 	[%rd12+5], %rs44;
	ld.global.u8 	%rs45, [%rd11+6];
	not.b16 	%rs46, %rs45;
	st.global.u8 	[%rd12+6], %rs46;
	ld.global.u8 	%rs47, [%rd11+7];
	not.b16 	%rs48, %rs47;
	st.global.u8 	[%rd12+7], %rs48;
	add.s32 	%r32, %r32, 8;
$L__BB0_7:
	setp.eq.s32 	%p6, %r10, 0;
	@%p6 bra 	$L__BB0_13;
	and.b32  	%r13, %r22, 3;
	setp.lt.u32 	%p7, %r10, 4;
	@%p7 bra 	$L__BB0_10;
	add.s32 	%r28, %r32, %r1;
	cvt.s64.s32 	%rd13, %r28;
	add.s64 	%rd14, %rd2, %rd13;
	ld.global.u8 	%rs49, [%rd14];
	not.b16 	%rs50, %rs49;
	add.s64 	%rd15, %rd1, %rd13;
	st.global.u8 	[%rd15], %rs50;
	ld.global.u8 	%rs51, [%rd14+1];
	not.b16 	%rs52, %rs51;
	st.global.u8 	[%rd15+1], %rs52;
	ld.global.u8 	%rs53, [%rd14+2];
	not.b16 	%rs54, %rs53;
	st.global.u8 	[%rd15+2], %rs54;
	ld.global.u8 	%rs55, [%rd14+3];
	not.b16 	%rs56, %rs55;
	st.global.u8 	[%rd15+3], %rs56;
	add.s32 	%r32, %r32, 4;
$L__BB0_10:
	setp.eq.s32 	%p8, %r13, 0;
	@%p8 bra 	$L__BB0_13;
	add.s32 	%r35, %r32, %r1;
	neg.s32 	%r34, %r13;
$L__BB0_12:
	.pragma "nounroll";
	cvt.s64.s32 	%rd16, %r35;
	add.s64 	%rd17, %rd1, %rd16;
	add.s64 	%rd18, %rd2, %rd16;
	ld.global.u8 	%rs57, [%rd18];
	not.b16 	%rs58, %rs57;
	st.global.u8 	[%rd17], %rs58;
	add.s32 	%r35, %r35, 1;
	add.s32 	%r34, %r34, 1;
	setp.ne.s32 	%p9, %r34, 0;
	@%p9 bra 	$L__BB0_12;
$L__BB0_13:
	ret;

}


// ===== COMPILED SASS (sm_100) =====

	.target	sm_100

	.elftype	@"ET_EXEC"


//--------------------- .note.nv.tkinfo           --------------------------
	.section	.note.nv.tkinfo,"",@"SHT_NOTE"
	.sectionflags	@"SHF_NOTE_NV_TKINFO"
	.tkinfo
        /*0018*/ 	.word	0x00000002
        /*0030*/ 	.string	""
        /*0030*/ 	.string	"ptxas"
        /*0030*/ 	.string	"Cuda compilation tools, release 13.0, V13.0.88"
        /*0030*/ 	.string	"Build cuda_13.0.r13.0/compiler.36424714_0"
        /*0030*/ 	.string	"-arch sm_100 -m 64 "



//--------------------- .note.nv.cuinfo           --------------------------
	.section	.note.nv.cuinfo,"",@"SHT_NOTE"
	.sectionflags	@"SHF_NOTE_NV_CUINFO"
        /*0018*/ 	.short	0x0002
        /*001a*/ 	.short	0x0064
        /*001c*/ 	.short	0x0082
	.zero		2


//--------------------- .nv.info                  --------------------------
	.section	.nv.info,"",@"SHT_CUDA_INFO"
	.align	4


	//----- nvinfo : EIATTR_REGCOUNT
	.align		4
        /*0000*/ 	.byte	0x04, 0x2f
        /*0002*/ 	.short	(.L_1 - .L_0)
	.align		4
.L_0:
        /*0004*/ 	.word	index@(_Z8negativoPcS_ii)
        /*0008*/ 	.word	0x00000014


	//----- nvinfo : EIATTR_FRAME_SIZE
	.align		4
.L_1:
        /*000c*/ 	.byte	0x04, 0x11
        /*000e*/ 	.short	(.L_3 - .L_2)
	.align		4
.L_2:
        /*0010*/ 	.word	index@(_Z8negativoPcS_ii)
        /*0014*/ 	.word	0x00000000


	//----- nvinfo : EIATTR_MIN_STACK_SIZE
	.align		4
.L_3:
        /*0018*/ 	.byte	0x04, 0x12
        /*001a*/ 	.short	(.L_5 - .L_4)
	.align		4
.L_4:
        /*001c*/ 	.word	index@(_Z8negativoPcS_ii)
        /*0020*/ 	.word	0x00000000
.L_5:


//--------------------- .nv.compat                --------------------------
	.section	.nv.compat,"",@"SHT_CUDA_COMPAT_INFO"
	.align	4
        /*0000*/ 	.byte	0x02, 0x09, 0x00, 0x00, 0x02, 0x02, 0x01, 0x00, 0x02, 0x05, 0x05, 0x00, 0x03, 0x07, 0x01, 0x01
        /*0010*/ 	.byte	0x02, 0x03, 0x00, 0x00, 0x02, 0x06, 0x01, 0x00, 0x04, 0x0b, 0x08, 0x00, 0x09, 0x00, 0x00, 0x00
        /*0020*/ 	.byte	0x00, 0x00, 0x00, 0x00


//--------------------- .nv.info._Z8negativoPcS_ii --------------------------
	.section	.nv.info._Z8negativoPcS_ii,"",@"SHT_CUDA_INFO"
	.sectionflags	@""
	.align	4


	//----- nvinfo : EIATTR_CUDA_API_VERSION
	.align		4
        /*0000*/ 	.byte	0x04, 0x37
        /*0002*/ 	.short	(.L_7 - .L_6)
.L_6:
        /*0004*/ 	.word	0x00000082


	//----- nvinfo : EIATTR_KPARAM_INFO
	.align		4
.L_7:
        /*0008*/ 	.byte	0x04, 0x17
        /*000a*/ 	.short	(.L_9 - .L_8)
.L_8:
        /*000c*/ 	.word	0x00000000
        /*0010*/ 	.short	0x0003
        /*0012*/ 	.short	0x0014
        /*0014*/ 	.byte	0x00, 0xf0, 0x11, 0x00


	//----- nvinfo : EIATTR_KPARAM_INFO
	.align		4
.L_9:
        /*0018*/ 	.byte	0x04, 0x17
        /*001a*/ 	.short	(.L_11 - .L_10)
.L_10:
        /*001c*/ 	.word	0x00000000
        /*0020*/ 	.short	0x0002
        /*0022*/ 	.short	0x0010
        /*0024*/ 	.byte	0x00, 0xf0, 0x11, 0x00


	//----- nvinfo : EIATTR_KPARAM_INFO
	.align		4
.L_11:
        /*0028*/ 	.byte	0x04, 0x17
        /*002a*/ 	.short	(.L_13 - .L_12)
.L_12:
        /*002c*/ 	.word	0x00000000
        /*0030*/ 	.short	0x0001
        /*0032*/ 	.short	0x0008
        /*0034*/ 	.byte	0x00, 0xf5, 0x21, 0x00


	//----- nvinfo : EIATTR_KPARAM_INFO
	.align		4
.L_13:
        /*0038*/ 	.byte	0x04, 0x17
        /*003a*/ 	.short	(.L_15 - .L_14)
.L_14:
        /*003c*/ 	.word	0x00000000
        /*0040*/ 	.short	0x0000
        /*0042*/ 	.short	0x0000
        /*0044*/ 	.byte	0x00, 0xf5, 0x21, 0x00


	//----- nvinfo : EIATTR_SPARSE_MMA_MASK
	.align		4
.L_15:
        /*0048*/ 	.byte	0x03, 0x50
        /*004a*/ 	.short	0x0000


	//----- nvinfo : EIATTR_MAXREG_COUNT
	.align		4
        /*004c*/ 	.byte	0x03, 0x1b
        /*004e*/ 	.short	0x00ff


	//----- nvinfo : EIATTR_MERCURY_ISA_VERSION
	.align		4
        /*0050*/ 	.byte	0x03, 0x5f
        /*0052*/ 	.short	0x0101


	//----- nvinfo : EIATTR_VRC_CTA_INIT_COUNT
	.align		4
        /*0054*/ 	.byte	0x02, 0x4a
	.zero		1
	.zero		1


	//----- nvinfo : EIATTR_EXIT_INSTR_OFFSETS
	.align		4
        /*0058*/ 	.byte	0x04, 0x1c
        /*005a*/ 	.short	(.L_17 - .L_16)


	//   ....[0]....
.L_16:
        /*005c*/ 	.word	0x00000030


	//   ....[1]....
        /*0060*/ 	.word	0x000004c0


	//   ....[2]....
        /*0064*/ 	.word	0x00000710


	//   ....[3]....
        /*0068*/ 	.word	0x000008a0


	//   ....[4]....
        /*006c*/ 	.word	0x000009a0


	//----- nvinfo : EIATTR_CBANK_PARAM_SIZE
	.align		4
.L_17:
        /*0070*/ 	.byte	0x03, 0x19
        /*0072*/ 	.short	0x0018


	//----- nvinfo : EIATTR_PARAM_CBANK
	.align		4
        /*0074*/ 	.byte	0x04, 0x0a
        /*0076*/ 	.short	(.L_19 - .L_18)
	.align		4
.L_18:
        /*0078*/ 	.word	index@(.nv.constant0._Z8negativoPcS_ii)
        /*007c*/ 	.short	0x0380
        /*007e*/ 	.short	0x0018


	//----- nvinfo : EIATTR_SW_WAR
	.align		4
.L_19:
        /*0080*/ 	.byte	0x04, 0x36
        /*0082*/ 	.short	(.L_21 - .L_20)
.L_20:
        /*0084*/ 	.word	0x00000008
.L_21:


//--------------------- .nv.callgraph             --------------------------
	.section	.nv.callgraph,"",@"SHT_CUDA_CALLGRAPH"
	.align	4
	.sectionentsize	8
	.align		4
        /*0000*/ 	.word	0x00000000
	.align		4
        /*0004*/ 	.word	0xffffffff
	.align		4
        /*0008*/ 	.word	0x00000000
	.align		4
        /*000c*/ 	.word	0xfffffffe
	.align		4
        /*0010*/ 	.word	0x00000000
	.align		4
        /*0014*/ 	.word	0xfffffffd
	.align		4
        /*0018*/ 	.word	0x00000000
	.align		4
        /*001c*/ 	.word	0xfffffffc


//--------------------- .text._Z8negativoPcS_ii   --------------------------
	.section	.text._Z8negativoPcS_ii,"ax",@progbits
	.align	128
        .global         _Z8negativoPcS_ii
        .type           _Z8negativoPcS_ii,@function
        .size           _Z8negativoPcS_ii,(.L_x_6 - _Z8negativoPcS_ii)
        .other          _Z8negativoPcS_ii,@"STO_CUDA_ENTRY STV_DEFAULT"
_Z8negativoPcS_ii:
.text._Z8negativoPcS_ii:
[----:B------:R-:W-:Y:S08]  /*0000*/  LDC R1, c[0x0][0x37c] ;  /* 0x0000df00ff017b82 */ /* 0x000ff00000000800 */
[----:B------:R-:W0:Y:S02]  /*0010*/  LDC R6, c[0x0][0x394] ;  /* 0x0000e500ff067b82 */ /* 0x000e240000000800 */
[----:B0-----:R-:W-:-:S13]  /*0020*/  ISETP.GE.AND P0, PT, R6, 0x1, PT ;  /* 0x000000010600780c */ /* 0x001fda0003f06270 */
[----:B------:R-:W-:Y:S05]  /*0030*/  @!P0 EXIT ;  /* 0x000000000000894d */ /* 0x000fea0003800000 */
[----:B------:R-:W0:Y:S01]  /*0040*/  S2R R7, SR_TID.X ;  /* 0x0000000000077919 */ /* 0x000e220000002100 */
[----:B------:R-:W0:Y:S01]  /*0050*/  S2UR UR4, SR_CTAID.X ;  /* 0x00000000000479c3 */ /* 0x000e220000002500 */
[C---:B------:R-:W-:Y:S01]  /*0060*/  ISETP.GE.U32.AND P1, PT, R6.reuse, 0x10, PT ;  /* 0x000000100600780c */ /* 0x040fe20003f26070 */
[----:B------:R-:W-:Y:S01]  /*0070*/  IMAD.MOV.U32 R0, RZ, RZ, RZ ;  /* 0x000000ffff007224 */ /* 0x000fe200078e00ff */
[----:B------:R-:W-:-:S04]  /*0080*/  LOP3.LUT R12, R6, 0xf, RZ, 0xc0, !PT ;  /* 0x0000000f060c7812 */ /* 0x000fc800078ec0ff */
[----:B------:R-:W-:Y:S01]  /*0090*/  ISETP.NE.AND P0, PT, R12, RZ, PT ;  /* 0x000000ff0c00720c */ /* 0x000fe20003f05270 */
[----:B0-----:R-:W-:Y:S01]  /*00a0*/  VIADD R7, R7, UR4 ;  /* 0x0000000407077c36 */ /* 0x001fe20008000000 */
[----:B------:R-:W0:Y:S03]  /*00b0*/  LDCU.64 UR4, c[0x0][0x358] ;  /* 0x00006b00ff0477ac */ /* 0x000e260008000a00 */
[----:B------:R-:W-:Y:S02]  /*00c0*/  IMAD R7, R7, R6, RZ ;  /* 0x0000000607077224 */ /* 0x000fe400078e02ff */
[----:B------:R-:W-:Y:S06]  /*00d0*/  @!P1 BRA `(.L_x_0) ;  /* 0x0000000000f89947 */ /* 0x000fec0003800000 */
[----:B------:R-:W-:Y:S01]  /*00e0*/  LOP3.LUT R0, R6, 0x7ffffff0, RZ, 0xc0, !PT ;  /* 0x7ffffff006007812 */ /* 0x000fe200078ec0ff */
[----:B------:R-:W-:-:S04]  /*00f0*/  IMAD.MOV.U32 R9, RZ, RZ, R7 ;  /* 0x000000ffff097224 */ /* 0x000fc800078e0007 */
[----:B------:R-:W-:-:S07]  /*0100*/  IMAD.MOV R8, RZ, RZ, -R0 ;  /* 0x000000ffff087224 */ /* 0x000fce00078e0a00 */
.L_x_1:
[----:B------:R-:W1:Y:S01]  /*0110*/  LDC.64 R4, c[0x0][0x380] ;  /* 0x0000e000ff047b82 */ /* 0x000e620000000a00 */
[----:B------:R-:W-:-:S07]  /*0120*/  SHF.R.S32.HI R14, RZ, 0x1f, R9 ;  /* 0x0000001fff0e7819 */ /* 0x000fce0000011409 */
[----:B----4-:R-:W2:Y:S01]  /*0130*/  LDC.64 R2, c[0x0][0x388] ;  /* 0x0000e200ff027b82 */ /* 0x010ea20000000a00 */
[----:B-1----:R-:W-:-:S04]  /*0140*/  IADD3 R4, P1, P2, R9, 0x7, R4 ;  /* 0x0000000709047810 */ /* 0x002fc80007a3e004 */
[----:B------:R-:W-:-:S05]  /*0150*/  IADD3.X R5, PT, PT, R14, R5, RZ, P1, P2 ;  /* 0x000000050e057210 */ /* 0x000fca0000fe44ff */
[----:B0-----:R-:W3:Y:S01]  /*0160*/  LDG.E.U8 R10, desc[UR4][R4.64+-0x7] ;  /* 0xfffff904040a7981 */ /* 0x001ee2000c1e1100 */
[----:B--2---:R-:W-:-:S04]  /*0170*/  IADD3 R2, P1, P2, R9, 0x7, R2 ;  /* 0x0000000709027810 */ /* 0x004fc80007a3e002 */
[----:B------:R-:W-:Y:S02]  /*0180*/  IADD3.X R3, PT, PT, R14, R3, RZ, P1, P2 ;  /* 0x000000030e037210 */ /* 0x000fe40000fe44ff */
[----:B---3--:R-:W-:-:S05]  /*0190*/  LOP3.LUT R11, RZ, R10, RZ, 0x33, !PT ;  /* 0x0000000aff0b7212 */ /* 0x008fca00078e33ff */
[----:B------:R0:W-:Y:S04]  /*01a0*/  STG.E.U8 desc[UR4][R2.64+-0x7], R11 ;  /* 0xfffff90b02007986 */ /* 0x0001e8000c101104 */
[----:B------:R-:W2:Y:S02]  /*01b0*/  LDG.E.U8 R10, desc[UR4][R4.64+-0x6] ;  /* 0xfffffa04040a7981 */ /* 0x000ea4000c1e1100 */
[----:B--2---:R-:W-:-:S05]  /*01c0*/  LOP3.LUT R13, RZ, R10, RZ, 0x33, !PT ;  /* 0x0000000aff0d7212 */ /* 0x004fca00078e33ff */
[----:B------:R1:W-:Y:S04]  /*01d0*/  STG.E.U8 desc[UR4][R2.64+-0x6], R13 ;  /* 0xfffffa0d02007986 */ /* 0x0003e8000c101104 */
[----:B------:R-:W2:Y:S02]  /*01e0*/  LDG.E.U8 R10, desc[UR4][R4.64+-0x5] ;  /* 0xfffffb04040a7981 */ /* 0x000ea4000c1e1100 */
[----:B--2---:R-:W-:-:S05]  /*01f0*/  LOP3.LUT R15, RZ, R10, RZ, 0x33, !PT ;  /* 0x0000000aff0f7212 */ /* 0x004fca00078e33ff */
[----:B------:R2:W-:Y:S04]  /*0200*/  STG.E.U8 desc[UR4][R2.64+-0x5], R15 ;  /* 0xfffffb0f02007986 */ /* 0x0005e8000c101104 */
[----:B------:R-:W3:Y:S02]  /*0210*/  LDG.E.U8 R10, desc[UR4][R4.64+-0x4] ;  /* 0xfffffc04040a7981 */ /* 0x000ee4000c1e1100 */
[----:B---3--:R-:W-:-:S05]  /*0220*/  LOP3.LUT R17, RZ, R10, RZ, 0x33, !PT ;  /* 0x0000000aff117212 */ /* 0x008fca00078e33ff */
[----:B------:R3:W-:Y:S04]  /*0230*/  STG.E.U8 desc[UR4][R2.64+-0x4], R17 ;  /* 0xfffffc1102007986 */ /* 0x0007e8000c101104 */
[----:B------:R-:W0:Y:S02]  /*0240*/  LDG.E.U8 R10, desc[UR4][R4.64+-0x3] ;  /* 0xfffffd04040a7981 */ /* 0x000e24000c1e1100 */
[----:B0-----:R-:W-:-:S05]  /*0250*/  LOP3.LUT R11, RZ, R10, RZ, 0x33, !PT ;  /* 0x0000000aff0b7212 */ /* 0x001fca00078e33ff */
[----:B------:R0:W-:Y:S04]  /*0260*/  STG.E.U8 desc[UR4][R2.64+-0x3], R11 ;  /* 0xfffffd0b02007986 */ /* 0x0001e8000c101104 */
[----:B------:R-:W1:Y:S02]  /*0270*/  LDG.E.U8 R10, desc[UR4][R4.64+-0x2] ;  /* 0xfffffe04040a7981 */ /* 0x000e64000c1e1100 */
[----:B-1----:R-:W-:-:S05]  /*0280*/  LOP3.LUT R13, RZ, R10, RZ, 0x33, !PT ;  /* 0x0000000aff0d7212 */ /* 0x002fca00078e33ff */
        /* <DEDUP_REMOVED lines=25> */
[----:B------:R-:W2:Y:S01]  /*0420*/  LDG.E.U8 R10, desc[UR4][R4.64+0x7] ;  /* 0x00000704040a7981 */ /* 0x000ea2000c1e1100 */
[----:B------:R-:W-:Y:S01]  /*0430*/  VIADD R8, R8, 0x10 ;  /* 0x0000001008087836 */ /* 0x000fe20000000000 */
[----:B--2---:R-:W-:-:S05]  /*0440*/  LOP3.LUT R15, RZ, R10, RZ, 0x33, !PT ;  /* 0x0000000aff0f7212 */ /* 0x004fca00078e33ff */
[----:B------:R4:W-:Y:S04]  /*0450*/  STG.E.U8 desc[UR4][R2.64+0x7], R15 ;  /* 0x0000070f02007986 */ /* 0x0009e8000c101104 */
[----:B------:R-:W3:Y:S01]  /*0460*/  LDG.E.U8 R10, desc[UR4][R4.64+0x8] ;  /* 0x00000804040a7981 */ /* 0x000ee2000c1e1100 */
[----:B------:R-:W-:Y:S01]  /*0470*/  ISETP.NE.AND P1, PT, R8, RZ, PT ;  /* 0x000000ff0800720c */ /* 0x000fe20003f25270 */
[----:B------:R-:W-:Y:S01]  /*0480*/  VIADD R9, R9, 0x10 ;  /* 0x0000001009097836 */ /* 0x000fe20000000000 */
[----:B---3--:R-:W-:-:S05]  /*0490*/  LOP3.LUT R17, RZ, R10, RZ, 0x33, !PT ;  /* 0x0000000aff117212 */ /* 0x008fca00078e33ff */
[----:B------:R4:W-:Y:S06]  /*04a0*/  STG.E.U8 desc[UR4][R2.64+0x8], R17 ;  /* 0x0000081102007986 */ /* 0x0009ec000c101104 */
[----:B------:R-:W-:Y:S05]  /*04b0*/  @P1 BRA `(.L_x_1) ;  /* 0xfffffffc00141947 */ /* 0x000fea000383ffff */
.L_x_0:
[----:B0-----:R-:W-:Y:S05]  /*04c0*/  @!P0 EXIT ;  /* 0x000000000000894d */ /* 0x001fea0003800000 */
[----:B------:R-:W-:Y:S02]  /*04d0*/  ISETP.GE.U32.AND P1, PT, R12, 0x8, PT ;  /* 0x000000080c00780c */ /* 0x000fe40003f26070 */
[----:B------:R-:W-:-:S04]  /*04e0*/  LOP3.LUT R10, R6, 0x7, RZ, 0xc0, !PT ;  /* 0x00000007060a7812 */ /* 0x000fc800078ec0ff */
[----:B------:R-:W-:-:S07]  /*04f0*/  ISETP.NE.AND P0, PT, R10, RZ, PT ;  /* 0x000000ff0a00720c */ /* 0x000fce0003f05270 */
[----:B------:R-:W-:Y:S06]  /*0500*/  @!P1 BRA `(.L_x_2) ;  /* 0x0000000000809947 */ /* 0x000fec0003800000 */
[----:B------:R-:W4:Y:S01]  /*0510*/  LDCU.128 UR8, c[0x0][0x380] ;  /* 0x00007000ff0877ac */ /* 0x000f220008000c00 */
[----:B------:R-:W-:-:S05]  /*0520*/  IMAD.IADD R4, R7, 0x1, R0 ;  /* 0x0000000107047824 */ /* 0x000fca00078e0200 */
[----:B------:R-:W-:Y:S02]  /*0530*/  SHF.R.S32.HI R5, RZ, 0x1f, R4 ;  /* 0x0000001fff057819 */ /* 0x000fe40000011404 */
[----:B----4-:R-:W-:-:S04]  /*0540*/  IADD3 R2, P1, PT, R4, UR8, RZ ;  /* 0x0000000804027c10 */ /* 0x010fc8000ff3e0ff */
[----:B------:R-:W-:-:S05]  /*0550*/  IADD3.X R3, PT, PT, R5, UR9, RZ, P1, !PT ;  /* 0x0000000905037c10 */ /* 0x000fca0008ffe4ff */
[----:B------:R-:W2:Y:S01]  /*0560*/  LDG.E.U8 R8, desc[UR4][R2.64] ;  /* 0x0000000402087981 */ /* 0x000ea2000c1e1100 */
[----:B------:R-:W-:-:S04]  /*0570*/  IADD3 R4, P1, PT, R4, UR10, RZ ;  /* 0x0000000a04047c10 */ /* 0x000fc8000ff3e0ff */
[----:B------:R-:W-:Y:S02]  /*0580*/  IADD3.X R5, PT, PT, R5, UR11, RZ, P1, !PT ;  /* 0x0000000b05057c10 */ /* 0x000fe40008ffe4ff */
[----:B--2---:R-:W-:-:S05]  /*0590*/  LOP3.LUT R9, RZ, R8, RZ, 0x33, !PT ;  /* 0x00000008ff097212 */ /* 0x004fca00078e33ff */
        /* <DEDUP_REMOVED lines=19> */
[----:B------:R-:W3:Y:S01]  /*06d0*/  LDG.E.U8 R8, desc[UR4][R2.64+0x7] ;  /* 0x0000070402087981 */ /* 0x000ee2000c1e1100 */
[----:B------:R-:W-:Y:S01]  /*06e0*/  VIADD R0, R0, 0x8 ;  /* 0x0000000800007836 */ /* 0x000fe20000000000 */
[----:B---3--:R-:W-:-:S05]  /*06f0*/  LOP3.LUT R15, RZ, R8, RZ, 0x33, !PT ;  /* 0x00000008ff0f7212 */ /* 0x008fca00078e33ff */
[----:B------:R0:W-:Y:S02]  /*0700*/  STG.E.U8 desc[UR4][R4.64+0x7], R15 ;  /* 0x0000070f04007986 */ /* 0x0001e4000c101104 */
.L_x_2:
[----:B------:R-:W-:Y:S05]  /*0710*/  @!P0 EXIT ;  /* 0x000000000000894d */ /* 0x000fea0003800000 */
[----:B------:R-:W-:Y:S02]  /*0720*/  ISETP.GE.U32.AND P1, PT, R10, 0x4, PT ;  /* 0x000000040a00780c */ /* 0x000fe40003f26070 */
[----:B------:R-:W-:-:S04]  /*0730*/  LOP3.LUT R6, R6, 0x3, RZ, 0xc0, !PT ;  /* 0x0000000306067812 */ /* 0x000fc800078ec0ff */
[----:B------:R-:W-:-:S07]  /*0740*/  ISETP.NE.AND P0, PT, R6, RZ, PT ;  /* 0x000000ff0600720c */ /* 0x000fce0003f05270 */
[----:B------:R-:W-:Y:S06]  /*0750*/  @!P1 BRA `(.L_x_3) ;  /* 0x0000000000509947 */ /* 0x000fec0003800000 */
[----:B------:R-:W4:Y:S01]  /*0760*/  LDCU.128 UR8, c[0x0][0x380] ;  /* 0x00007000ff0877ac */ /* 0x000f220008000c00 */
[----:B0-----:R-:W-:-:S05]  /*0770*/  IMAD.IADD R4, R7, 0x1, R0 ;  /* 0x0000000107047824 */ /* 0x001fca00078e0200 */
        /* <DEDUP_REMOVED lines=14> */
[----:B------:R-:W2:Y:S01]  /*0860*/  LDG.E.U8 R8, desc[UR4][R2.64+0x3] ;  /* 0x0000030402087981 */ /* 0x000ea2000c1e1100 */
[----:B------:R-:W-:Y:S01]  /*0870*/  VIADD R0, R0, 0x4 ;  /* 0x0000000400007836 */ /* 0x000fe20000000000 */
[----:B--2---:R-:W-:-:S05]  /*0880*/  LOP3.LUT R15, RZ, R8, RZ, 0x33, !PT ;  /* 0x00000008ff0f7212 */ /* 0x004fca00078e33ff */
[----:B------:R1:W-:Y:S02]  /*0890*/  STG.E.U8 desc[UR4][R4.64+0x3], R15 ;  /* 0x0000030f04007986 */ /* 0x0003e4000c101104 */
.L_x_3:
[----:B------:R-:W-:Y:S05]  /*08a0*/  @!P0 EXIT ;  /* 0x000000000000894d */ /* 0x000fea0003800000 */
[----:B------:R-:W-:Y:S01]  /*08b0*/  IMAD.IADD R0, R7, 0x1, R0 ;  /* 0x0000000107007824 */ /* 0x000fe200078e0200 */
[----:B------:R-:W2:Y:S01]  /*08c0*/  LDCU.128 UR8, c[0x0][0x380] ;  /* 0x00007000ff0877ac */ /* 0x000ea20008000c00 */
[----:B------:R-:W-:-:S07]  /*08d0*/  IMAD.MOV R6, RZ, RZ, -R6 ;  /* 0x000000ffff067224 */ /* 0x000fce00078e0a06 */
.L_x_4:
[----:B01-3--:R-:W-:Y:S02]  /*08e0*/  SHF.R.S32.HI R5, RZ, 0x1f, R0 ;  /* 0x0000001fff057819 */ /* 0x00bfe40000011400 */
[----:B--2-4-:R-:W-:-:S04]  /*08f0*/  IADD3 R2, P0, PT, R0, UR8, RZ ;  /* 0x0000000800027c10 */ /* 0x014fc8000ff1e0ff */
[----:B------:R-:W-:-:S05]  /*0900*/  IADD3.X R3, PT, PT, R5, UR9, RZ, P0, !PT ;  /* 0x0000000905037c10 */ /* 0x000fca00087fe4ff */
[----:B------:R-:W2:Y:S01]  /*0910*/  LDG.E.U8 R2, desc[UR4][R2.64] ;  /* 0x0000000402027981 */ /* 0x000ea2000c1e1100 */
[----:B------:R-:W-:Y:S01]  /*0920*/  IADD3 R4, P0, PT, R0, UR10, RZ ;  /* 0x0000000a00047c10 */ /* 0x000fe2000ff1e0ff */
[----:B------:R-:W-:Y:S02]  /*0930*/  VIADD R6, R6, 0x1 ;  /* 0x0000000106067836 */ /* 0x000fe40000000000 */
[----:B------:R-:W-:Y:S01]  /*0940*/  VIADD R0, R0, 0x1 ;  /* 0x0000000100007836 */ /* 0x000fe20000000000 */
[----:B------:R-:W-:Y:S02]  /*0950*/  IADD3.X R5, PT, PT, R5, UR11, RZ, P0, !PT ;  /* 0x0000000b05057c10 */ /* 0x000fe400087fe4ff */
[----:B------:R-:W-:Y:S02]  /*0960*/  ISETP.NE.AND P0, PT, R6, RZ, PT ;  /* 0x000000ff0600720c */ /* 0x000fe40003f05270 */
[----:B--2---:R-:W-:-:S05]  /*0970*/  LOP3.LUT R7, RZ, R2, RZ, 0x33, !PT ;  /* 0x00000002ff077212 */ /* 0x004fca00078e33ff */
[----:B------:R3:W-:Y:S06]  /*0980*/  STG.E.U8 desc[UR4][R4.64], R7 ;  /* 0x0000000704007986 */ /* 0x0007ec000c101104 */
[----:B------:R-:W-:Y:S05]  /*0990*/  @P0 BRA `(.L_x_4) ;  /* 0xfffffffc00d00947 */ /* 0x000fea000383ffff */
[----:B------:R-:W-:Y:S05]  /*09a0*/  EXIT ;  /* 0x000000000000794d */ /* 0x000fea0003800000 */
.L_x_5:
[----:B------:R-:W-:-:S00]  /*09b0*/  BRA `(.L_x_5) ;  /* 0xfffffffc00fc7947 */ /* 0x000fc0000383ffff */
[----:B------:R-:W-:-:S00]  /*09c0*/  NOP ;  /* 0x0000000000007918 */ /* 0x000fc00000000000 */
        /* <DEDUP_REMOVED lines=11> */
.L_x_6:


//--------------------- .nv.shared.reserved.0     --------------------------
	.section	.nv.shared.reserved.0,"aw",@nobits
	.weak		__nv_reservedSMEM_offset_0_alias
	.size		__nv_reservedSMEM_offset_0_alias, 0, 64
	.other		__nv_reservedSMEM_offset_0_alias,@"STO_CUDA_RESERVED_SHARED STV_DEFAULT"
__nv_reservedSMEM_offset_0_alias:
	.zero		0
	.zero		64


//--------------------- .nv.constant0._Z8negativoPcS_ii --------------------------
	.section	.nv.constant0._Z8negativoPcS_ii,"a",@progbits
	.sectionflags	@""
	.align	4
.nv.constant0._Z8negativoPcS_ii:
	.zero		920


//--------------------- SYMBOLS --------------------------

	.type		.nv.reservedSmem.offset0,@object
	.size		.nv.reservedSmem.offset0,0x4
